//
// Generated by NVIDIA NVVM Compiler
//
// Compiler Build ID: CL-36424714
// Cuda compilation tools, release 13.0, V13.0.88
// Based on NVVM 20.0.0
//

.version 9.0
.target sm_100
.address_size 64

	// .globl	_ZN3cub18CUB_300001_SM_10006detail11EmptyKernelIvEEvv
.global .align 1 .b8 _ZN41_INTERNAL_46627f54_4_k_cu_50fd463e_1548234cuda3std3__45__cpo5beginE[1];
.global .align 1 .b8 _ZN41_INTERNAL_46627f54_4_k_cu_50fd463e_1548234cuda3std3__45__cpo3endE[1];
.global .align 1 .b8 _ZN41_INTERNAL_46627f54_4_k_cu_50fd463e_1548234cuda3std3__45__cpo6cbeginE[1];
.global .align 1 .b8 _ZN41_INTERNAL_46627f54_4_k_cu_50fd463e_1548234cuda3std3__45__cpo4cendE[1];
.global .align 1 .b8 _ZN41_INTERNAL_46627f54_4_k_cu_50fd463e_1548234cuda3std3__45__cpo6rbeginE[1];
.global .align 1 .b8 _ZN41_INTERNAL_46627f54_4_k_cu_50fd463e_1548234cuda3std3__45__cpo4rendE[1];
.global .align 1 .b8 _ZN41_INTERNAL_46627f54_4_k_cu_50fd463e_1548234cuda3std3__45__cpo7crbeginE[1];
.global .align 1 .b8 _ZN41_INTERNAL_46627f54_4_k_cu_50fd463e_1548234cuda3std3__45__cpo5crendE[1];
.global .align 1 .b8 _ZN41_INTERNAL_46627f54_4_k_cu_50fd463e_1548234cuda3std3__443_GLOBAL__N__46627f54_4_k_cu_50fd463e_1548236ignoreE[1];
.global .align 1 .b8 _ZN41_INTERNAL_46627f54_4_k_cu_50fd463e_1548234cuda3std3__419piecewise_constructE[1];
.global .align 1 .b8 _ZN41_INTERNAL_46627f54_4_k_cu_50fd463e_1548234cuda3std3__48in_placeE[1];
.global .align 1 .b8 _ZN41_INTERNAL_46627f54_4_k_cu_50fd463e_1548234cuda3std3__420unreachable_sentinelE[1];
.global .align 1 .b8 _ZN41_INTERNAL_46627f54_4_k_cu_50fd463e_1548234cuda3std3__47nulloptE[1];
.global .align 1 .b8 _ZN41_INTERNAL_46627f54_4_k_cu_50fd463e_1548234cuda3std3__48unexpectE[1];
.global .align 1 .b8 _ZN41_INTERNAL_46627f54_4_k_cu_50fd463e_1548234cuda3std6ranges3__45__cpo4swapE[1];
.global .align 1 .b8 _ZN41_INTERNAL_46627f54_4_k_cu_50fd463e_1548234cuda3std6ranges3__45__cpo9iter_moveE[1];
.global .align 1 .b8 _ZN41_INTERNAL_46627f54_4_k_cu_50fd463e_1548234cuda3std6ranges3__45__cpo5beginE[1];
.global .align 1 .b8 _ZN41_INTERNAL_46627f54_4_k_cu_50fd463e_1548234cuda3std6ranges3__45__cpo3endE[1];
.global .align 1 .b8 _ZN41_INTERNAL_46627f54_4_k_cu_50fd463e_1548234cuda3std6ranges3__45__cpo6cbeginE[1];
.global .align 1 .b8 _ZN41_INTERNAL_46627f54_4_k_cu_50fd463e_1548234cuda3std6ranges3__45__cpo4cendE[1];
.global .align 1 .b8 _ZN41_INTERNAL_46627f54_4_k_cu_50fd463e_1548234cuda3std6ranges3__45__cpo7advanceE[1];
.global .align 1 .b8 _ZN41_INTERNAL_46627f54_4_k_cu_50fd463e_1548234cuda3std6ranges3__45__cpo9iter_swapE[1];
.global .align 1 .b8 _ZN41_INTERNAL_46627f54_4_k_cu_50fd463e_1548234cuda3std6ranges3__45__cpo4nextE[1];
.global .align 1 .b8 _ZN41_INTERNAL_46627f54_4_k_cu_50fd463e_1548234cuda3std6ranges3__45__cpo4prevE[1];
.global .align 1 .b8 _ZN41_INTERNAL_46627f54_4_k_cu_50fd463e_1548234cuda3std6ranges3__45__cpo4dataE[1];
.global .align 1 .b8 _ZN41_INTERNAL_46627f54_4_k_cu_50fd463e_1548234cuda3std6ranges3__45__cpo5cdataE[1];
.global .align 1 .b8 _ZN41_INTERNAL_46627f54_4_k_cu_50fd463e_1548234cuda3std6ranges3__45__cpo4sizeE[1];
.global .align 1 .b8 _ZN41_INTERNAL_46627f54_4_k_cu_50fd463e_1548234cuda3std6ranges3__45__cpo5ssizeE[1];
.global .align 1 .b8 _ZN41_INTERNAL_46627f54_4_k_cu_50fd463e_1548234cuda3std6ranges3__45__cpo8distanceE[1];
.global .align 1 .b8 _ZN41_INTERNAL_46627f54_4_k_cu_50fd463e_1548236thrust24THRUST_300001_SM_1000_NS6system6detail10sequential3seqE[1];
.global .align 1 .b8 _ZN41_INTERNAL_46627f54_4_k_cu_50fd463e_1548236thrust24THRUST_300001_SM_1000_NS12placeholders2_1E[1];
.global .align 1 .b8 _ZN41_INTERNAL_46627f54_4_k_cu_50fd463e_1548236thrust24THRUST_300001_SM_1000_NS12placeholders2_2E[1];
.global .align 1 .b8 _ZN41_INTERNAL_46627f54_4_k_cu_50fd463e_1548236thrust24THRUST_300001_SM_1000_NS12placeholders2_3E[1];
.global .align 1 .b8 _ZN41_INTERNAL_46627f54_4_k_cu_50fd463e_1548236thrust24THRUST_300001_SM_1000_NS12placeholders2_4E[1];
.global .align 1 .b8 _ZN41_INTERNAL_46627f54_4_k_cu_50fd463e_1548236thrust24THRUST_300001_SM_1000_NS12placeholders2_5E[1];
.global .align 1 .b8 _ZN41_INTERNAL_46627f54_4_k_cu_50fd463e_1548236thrust24THRUST_300001_SM_1000_NS12placeholders2_6E[1];
.global .align 1 .b8 _ZN41_INTERNAL_46627f54_4_k_cu_50fd463e_1548236thrust24THRUST_300001_SM_1000_NS12placeholders2_7E[1];
.global .align 1 .b8 _ZN41_INTERNAL_46627f54_4_k_cu_50fd463e_1548236thrust24THRUST_300001_SM_1000_NS12placeholders2_8E[1];
.global .align 1 .b8 _ZN41_INTERNAL_46627f54_4_k_cu_50fd463e_1548236thrust24THRUST_300001_SM_1000_NS12placeholders2_9E[1];
.global .align 1 .b8 _ZN41_INTERNAL_46627f54_4_k_cu_50fd463e_1548236thrust24THRUST_300001_SM_1000_NS12placeholders3_10E[1];

.visible .entry _ZN3cub18CUB_300001_SM_10006detail11EmptyKernelIvEEvv()
{


	ret;

}


// ===== COMPILED SASS (sm_100) =====

	.target	sm_100

	.elftype	@"ET_EXEC"


//--------------------- .note.nv.tkinfo           --------------------------
	.section	.note.nv.tkinfo,"",@"SHT_NOTE"
	.sectionflags	@"SHF_NOTE_NV_TKINFO"
	.tkinfo
        /*0018*/ 	.word	0x00000002
        /*0030*/ 	.string	""
        /*0030*/ 	.string	"ptxas"
        /*0030*/ 	.string	"Cuda compilation tools, release 13.0, V13.0.88"
        /*0030*/ 	.string	"Build cuda_13.0.r13.0/compiler.36424714_0"
        /*0030*/ 	.string	"-arch sm_100 -m 64 "



//--------------------- .note.nv.cuinfo           --------------------------
	.section	.note.nv.cuinfo,"",@"SHT_NOTE"
	.sectionflags	@"SHF_NOTE_NV_CUINFO"
        /*0018*/ 	.short	0x0002
        /*001a*/ 	.short	0x0064
        /*001c*/ 	.short	0x0082
	.zero		2


//--------------------- .nv.info                  --------------------------
	.section	.nv.info,"",@"SHT_CUDA_INFO"
	.align	4


	//----- nvinfo : EIATTR_REGCOUNT
	.align		4
        /*0000*/ 	.byte	0x04, 0x2f
        /*0002*/ 	.short	(.L_41 - .L_40)
	.align		4
.L_40:
        /*0004*/ 	.word	index@(_ZN3cub18CUB_300001_SM_10006detail11EmptyKernelIvEEvv)
        /*0008*/ 	.word	0x00000004


	//----- nvinfo : EIATTR_FRAME_SIZE
	.align		4
.L_41:
        /*000c*/ 	.byte	0x04, 0x11
        /*000e*/ 	.short	(.L_43 - .L_42)
	.align		4
.L_42:
        /*0010*/ 	.word	index@(_ZN3cub18CUB_300001_SM_10006detail11EmptyKernelIvEEvv)
        /*0014*/ 	.word	0x00000000


	//----- nvinfo : EIATTR_MIN_STACK_SIZE
	.align		4
.L_43:
        /*0018*/ 	.byte	0x04, 0x12
        /*001a*/ 	.short	(.L_45 - .L_44)
	.align		4
.L_44:
        /*001c*/ 	.word	index@(_ZN3cub18CUB_300001_SM_10006detail11EmptyKernelIvEEvv)
        /*0020*/ 	.word	0x00000000
.L_45:


//--------------------- .nv.compat                --------------------------
	.section	.nv.compat,"",@"SHT_CUDA_COMPAT_INFO"
	.align	4
        /*0000*/ 	.byte	0x02, 0x09, 0x00, 0x00, 0x02, 0x02, 0x01, 0x00, 0x02, 0x05, 0x05, 0x00, 0x03, 0x07, 0x01, 0x01
        /*0010*/ 	.byte	0x02, 0x03, 0x00, 0x00, 0x02, 0x06, 0x01, 0x00, 0x04, 0x0b, 0x08, 0x00, 0x09, 0x00, 0x00, 0x00
        /*0020*/ 	.byte	0x00, 0x00, 0x00, 0x00


//--------------------- .nv.info._ZN3cub18CUB_300001_SM_10006detail11EmptyKernelIvEEvv --------------------------
	.section	.nv.info._ZN3cub18CUB_300001_SM_10006detail11EmptyKernelIvEEvv,"",@"SHT_CUDA_INFO"
	.sectionflags	@""
	.align	4


	//----- nvinfo : EIATTR_CUDA_API_VERSION
	.align		4
        /*0000*/ 	.byte	0x04, 0x37
        /*0002*/ 	.short	(.L_47 - .L_46)
.L_46:
        /*0004*/ 	.word	0x00000082


	//----- nvinfo : EIATTR_SPARSE_MMA_MASK
	.align		4
.L_47:
        /*0008*/ 	.byte	0x03, 0x50
        /*000a*/ 	.short	0x0000


	//----- nvinfo : EIATTR_MAXREG_COUNT
	.align		4
        /*000c*/ 	.byte	0x03, 0x1b
        /*000e*/ 	.short	0x00ff


	//----- nvinfo : EIATTR_MERCURY_ISA_VERSION
	.align		4
        /*0010*/ 	.byte	0x03, 0x5f
        /*0012*/ 	.short	0x0101


	//----- nvinfo : EIATTR_VRC_CTA_INIT_COUNT
	.align		4
        /*0014*/ 	.byte	0x02, 0x4a
	.zero		1
	.zero		1


	//----- nvinfo : EIATTR_EXIT_INSTR_OFFSETS
	.align		4
        /*0018*/ 	.byte	0x04, 0x1c
        /*001a*/ 	.short	(.L_49 - .L_48)


	//   ....[0]....
.L_48:
        /*001c*/ 	.word	0x00000010


	//----- nvinfo : EIATTR_SW_WAR
	.align		4
.L_49:
        /*0020*/ 	.byte	0x04, 0x36
        /*0022*/ 	.short	(.L_51 - .L_50)
.L_50:
        /*0024*/ 	.word	0x00000008
.L_51:


//--------------------- .nv.callgraph             --------------------------
	.section	.nv.callgraph,"",@"SHT_CUDA_CALLGRAPH"
	.align	4
	.sectionentsize	8
	.align		4
        /*0000*/ 	.word	0x00000000
	.align		4
        /*0004*/ 	.word	0xffffffff
	.align		4
        /*0008*/ 	.word	0x00000000
	.align		4
        /*000c*/ 	.word	0xfffffffe
	.align		4
        /*0010*/ 	.word	0x00000000
	.align		4
        /*0014*/ 	.word	0xfffffffd
	.align		4
        /*0018*/ 	.word	0x00000000
	.align		4
        /*001c*/ 	.word	0xfffffffc


//--------------------- .nv.constant4             --------------------------
	.section	.nv.constant4,"a",@progbits
	.align	8
	.align		8
.nv.constant4:
        /*0000*/ 	.dword	_ZN41_INTERNAL_46627f54_4_k_cu_50fd463e_1551414cuda3std3__45__cpo5beginE
	.align		8
        /*0008*/ 	.dword	_ZN41_INTERNAL_46627f54_4_k_cu_50fd463e_1551414cuda3std3__45__cpo3endE
	.align		8
        /*0010*/ 	.dword	_ZN41_INTERNAL_46627f54_4_k_cu_50fd463e_1551414cuda3std3__45__cpo6cbeginE
	.align		8
        /*0018*/ 	.dword	_ZN41_INTERNAL_46627f54_4_k_cu_50fd463e_1551414cuda3std3__45__cpo4cendE
	.align		8
        /*0020*/ 	.dword	_ZN41_INTERNAL_46627f54_4_k_cu_50fd463e_1551414cuda3std3__45__cpo6rbeginE
	.align		8
        /*0028*/ 	.dword	_ZN41_INTERNAL_46627f54_4_k_cu_50fd463e_1551414cuda3std3__45__cpo4rendE
	.align		8
        /*0030*/ 	.dword	_ZN41_INTERNAL_46627f54_4_k_cu_50fd463e_1551414cuda3std3__45__cpo7crbeginE
	.align		8
        /*0038*/ 	.dword	_ZN41_INTERNAL_46627f54_4_k_cu_50fd463e_1551414cuda3std3__45__cpo5crendE
	.align		8
        /*0040*/ 	.dword	_ZN41_INTERNAL_46627f54_4_k_cu_50fd463e_1551414cuda3std3__443_GLOBAL__N__46627f54_4_k_cu_50fd463e_1551416ignoreE
	.align		8
        /*0048*/ 	.dword	_ZN41_INTERNAL_46627f54_4_k_cu_50fd463e_1551414cuda3std3__419piecewise_constructE
	.align		8
        /*0050*/ 	.dword	_ZN41_INTERNAL_46627f54_4_k_cu_50fd463e_1551414cuda3std3__48in_placeE
	.align		8
        /*0058*/ 	.dword	_ZN41_INTERNAL_46627f54_4_k_cu_50fd463e_1551414cuda3std3__420unreachable_sentinelE
	.align		8
        /*0060*/ 	.dword	_ZN41_INTERNAL_46627f54_4_k_cu_50fd463e_1551414cuda3std3__47nulloptE
	.align		8
        /*0068*/ 	.dword	_ZN41_INTERNAL_46627f54_4_k_cu_50fd463e_1551414cuda3std3__48unexpectE
	.align		8
        /*0070*/ 	.dword	_ZN41_INTERNAL_46627f54_4_k_cu_50fd463e_1551414cuda3std6ranges3__45__cpo4swapE
	.align		8
        /*0078*/ 	.dword	_ZN41_INTERNAL_46627f54_4_k_cu_50fd463e_1551414cuda3std6ranges3__45__cpo9iter_moveE
	.align		8
        /*0080*/ 	.dword	_ZN41_INTERNAL_46627f54_4_k_cu_50fd463e_1551414cuda3std6ranges3__45__cpo5beginE
	.align		8
        /*0088*/ 	.dword	_ZN41_INTERNAL_46627f54_4_k_cu_50fd463e_1551414cuda3std6ranges3__45__cpo3endE
	.align		8
        /*0090*/ 	.dword	_ZN41_INTERNAL_46627f54_4_k_cu_50fd463e_1551414cuda3std6ranges3__45__cpo6cbeginE
	.align		8
        /*0098*/ 	.dword	_ZN41_INTERNAL_46627f54_4_k_cu_50fd463e_1551414cuda3std6ranges3__45__cpo4cendE
	.align		8
        /*00a0*/ 	.dword	_ZN41_INTERNAL_46627f54_4_k_cu_50fd463e_1551414cuda3std6ranges3__45__cpo7advanceE
	.align		8
        /*00a8*/ 	.dword	_ZN41_INTERNAL_46627f54_4_k_cu_50fd463e_1551414cuda3std6ranges3__45__cpo9iter_swapE
	.align		8
        /*00b0*/ 	.dword	_ZN41_INTERNAL_46627f54_4_k_cu_50fd463e_1551414cuda3std6ranges3__45__cpo4nextE
	.align		8
        /*00b8*/ 	.dword	_ZN41_INTERNAL_46627f54_4_k_cu_50fd463e_1551414cuda3std6ranges3__45__cpo4prevE
	.align		8
        /*00c0*/ 	.dword	_ZN41_INTERNAL_46627f54_4_k_cu_50fd463e_1551414cuda3std6ranges3__45__cpo4dataE
	.align		8
        /*00c8*/ 	.dword	_ZN41_INTERNAL_46627f54_4_k_cu_50fd463e_1551414cuda3std6ranges3__45__cpo5cdataE
	.align		8
        /*00d0*/ 	.dword	_ZN41_INTERNAL_46627f54_4_k_cu_50fd463e_1551414cuda3std6ranges3__45__cpo4sizeE
	.align		8
        /*00d8*/ 	.dword	_ZN41_INTERNAL_46627f54_4_k_cu_50fd463e_1551414cuda3std6ranges3__45__cpo5ssizeE
	.align		8
        /*00e0*/ 	.dword	_ZN41_INTERNAL_46627f54_4_k_cu_50fd463e_1551414cuda3std6ranges3__45__cpo8distanceE
	.align		8
        /*00e8*/ 	.dword	_ZN41_INTERNAL_46627f54_4_k_cu_50fd463e_1551416thrust24THRUST_300001_SM_1000_NS6system6detail10sequential3seqE
	.align		8
        /*00f0*/ 	.dword	_ZN41_INTERNAL_46627f54_4_k_cu_50fd463e_1551416thrust24THRUST_300001_SM_1000_NS12placeholders2_1E
	.align		8
        /*00f8*/ 	.dword	_ZN41_INTERNAL_46627f54_4_k_cu_50fd463e_1551416thrust24THRUST_300001_SM_1000_NS12placeholders2_2E
	.align		8
        /*0100*/ 	.dword	_ZN41_INTERNAL_46627f54_4_k_cu_50fd463e_1551416thrust24THRUST_300001_SM_1000_NS12placeholders2_3E
	.align		8
        /*0108*/ 	.dword	_ZN41_INTERNAL_46627f54_4_k_cu_50fd463e_1551416thrust24THRUST_300001_SM_1000_NS12placeholders2_4E
	.align		8
        /*0110*/ 	.dword	_ZN41_INTERNAL_46627f54_4_k_cu_50fd463e_1551416thrust24THRUST_300001_SM_1000_NS12placeholders2_5E
	.align		8
        /*0118*/ 	.dword	_ZN41_INTERNAL_46627f54_4_k_cu_50fd463e_1551416thrust24THRUST_300001_SM_1000_NS12placeholders2_6E
	.align		8
        /*0120*/ 	.dword	_ZN41_INTERNAL_46627f54_4_k_cu_50fd463e_1551416thrust24THRUST_300001_SM_1000_NS12placeholders2_7E
	.align		8
        /*0128*/ 	.dword	_ZN41_INTERNAL_46627f54_4_k_cu_50fd463e_1551416thrust24THRUST_300001_SM_1000_NS12placeholders2_8E
	.align		8
        /*0130*/ 	.dword	_ZN41_INTERNAL_46627f54_4_k_cu_50fd463e_1551416thrust24THRUST_300001_SM_1000_NS12placeholders2_9E
	.align		8
        /*0138*/ 	.dword	_ZN41_INTERNAL_46627f54_4_k_cu_50fd463e_1551416thrust24THRUST_300001_SM_1000_NS12placeholders3_10E


//--------------------- .text._ZN3cub18CUB_300001_SM_10006detail11EmptyKernelIvEEvv --------------------------
	.section	.text._ZN3cub18CUB_300001_SM_10006detail11EmptyKernelIvEEvv,"ax",@progbits
	.align	128
        .global         _ZN3cub18CUB_300001_SM_10006detail11EmptyKernelIvEEvv
        .type           _ZN3cub18CUB_300001_SM_10006detail11EmptyKernelIvEEvv,@function
        .size           _ZN3cub18CUB_300001_SM_10006detail11EmptyKernelIvEEvv,(.L_x_1 - _ZN3cub18CUB_300001_SM_10006detail11EmptyKernelIvEEvv)
        .other          _ZN3cub18CUB_300001_SM_10006detail11EmptyKernelIvEEvv,@"STO_CUDA_ENTRY STV_DEFAULT"
_ZN3cub18CUB_300001_SM_10006detail11EmptyKernelIvEEvv:
.text._ZN3cub18CUB_300001_SM_10006detail11EmptyKernelIvEEvv:
[----:B------:R-:W-:Y:S01]  /*0000*/  LDC R1, c[0x0][0x37c] ;  /* 0x0000df00ff017b82 */ /* 0x000fe20000000800 */
[----:B------:R-:W-:Y:S05]  /*0010*/  EXIT ;  /* 0x000000000000794d */ /* 0x000fea0003800000 */
.L_x_0:
[----:B------:R-:W-:-:S00]  /*0020*/  BRA `(.L_x_0) ;  /* 0xfffffffc00fc7947 */ /* 0x000fc0000383ffff */
[----:B------:R-:W-:-:S00]  /*0030*/  NOP ;  /* 0x0000000000007918 */ /* 0x000fc00000000000 */
        /* <DEDUP_REMOVED lines=12> */
.L_x_1:


//--------------------- .nv.shared.reserved.0     --------------------------
	.section	.nv.shared.reserved.0,"aw",@nobits
	.weak		__nv_reservedSMEM_offset_0_alias
	.size		__nv_reservedSMEM_offset_0_alias, 0, 64
	.other		__nv_reservedSMEM_offset_0_alias,@"STO_CUDA_RESERVED_SHARED STV_DEFAULT"
__nv_reservedSMEM_offset_0_alias:
	.zero		0
	.zero		64


//--------------------- .nv.global                --------------------------
	.section	.nv.global,"aw",@nobits
.nv.global:
	.type		_ZN41_INTERNAL_46627f54_4_k_cu_50fd463e_1551416thrust24THRUST_300001_SM_1000_NS12placeholders2_5E,@object
	.size		_ZN41_INTERNAL_46627f54_4_k_cu_50fd463e_1551416thrust24THRUST_300001_SM_1000_NS12placeholders2_5E,(_ZN41_INTERNAL_46627f54_4_k_cu_50fd463e_1551414cuda3std3__45__cpo6cbeginE - _ZN41_INTERNAL_46627f54_4_k_cu_50fd463e_1551416thrust24THRUST_300001_SM_1000_NS12placeholders2_5E)
_ZN41_INTERNAL_46627f54_4_k_cu_50fd463e_1551416thrust24THRUST_300001_SM_1000_NS12placeholders2_5E:
	.zero		1
	.type		_ZN41_INTERNAL_46627f54_4_k_cu_50fd463e_1551414cuda3std3__45__cpo6cbeginE,@object
	.size		_ZN41_INTERNAL_46627f54_4_k_cu_50fd463e_1551414cuda3std3__45__cpo6cbeginE,(_ZN41_INTERNAL_46627f54_4_k_cu_50fd463e_1551414cuda3std6ranges3__45__cpo6cbeginE - _ZN41_INTERNAL_46627f54_4_k_cu_50fd463e_1551414cuda3std3__45__cpo6cbeginE)
_ZN41_INTERNAL_46627f54_4_k_cu_50fd463e_1551414cuda3std3__45__cpo6cbeginE:
	.zero		1
	.type		_ZN41_INTERNAL_46627f54_4_k_cu_50fd463e_1551414cuda3std6ranges3__45__cpo6cbeginE,@object
	.size		_ZN41_INTERNAL_46627f54_4_k_cu_50fd463e_1551414cuda3std6ranges3__45__cpo6cbeginE,(_ZN41_INTERNAL_46627f54_4_k_cu_50fd463e_1551414cuda3std3__48in_placeE - _ZN41_INTERNAL_46627f54_4_k_cu_50fd463e_1551414cuda3std6ranges3__45__cpo6cbeginE)
_ZN41_INTERNAL_46627f54_4_k_cu_50fd463e_1551414cuda3std6ranges3__45__cpo6cbeginE:
	.zero		1
	.type		_ZN41_INTERNAL_46627f54_4_k_cu_50fd463e_1551414cuda3std3__48in_placeE,@object
	.size		_ZN41_INTERNAL_46627f54_4_k_cu_50fd463e_1551414cuda3std3__48in_placeE,(_ZN41_INTERNAL_46627f54_4_k_cu_50fd463e_1551414cuda3std6ranges3__45__cpo4sizeE - _ZN41_INTERNAL_46627f54_4_k_cu_50fd463e_1551414cuda3std3__48in_placeE)
_ZN41_INTERNAL_46627f54_4_k_cu_50fd463e_1551414cuda3std3__48in_placeE:
	.zero		1
	.type		_ZN41_INTERNAL_46627f54_4_k_cu_50fd463e_1551414cuda3std6ranges3__45__cpo4sizeE,@object
	.size		_ZN41_INTERNAL_46627f54_4_k_cu_50fd463e_1551414cuda3std6ranges3__45__cpo4sizeE,(_ZN41_INTERNAL_46627f54_4_k_cu_50fd463e_1551416thrust24THRUST_300001_SM_1000_NS12placeholders2_9E - _ZN41_INTERNAL_46627f54_4_k_cu_50fd463e_1551414cuda3std6ranges3__45__cpo4sizeE)
_ZN41_INTERNAL_46627f54_4_k_cu_50fd463e_1551414cuda3std6ranges3__45__cpo4sizeE:
	.zero		1
	.type		_ZN41_INTERNAL_46627f54_4_k_cu_50fd463e_1551416thrust24THRUST_300001_SM_1000_NS12placeholders2_9E,@object
	.size		_ZN41_INTERNAL_46627f54_4_k_cu_50fd463e_1551416thrust24THRUST_300001_SM_1000_NS12placeholders2_9E,(_ZN41_INTERNAL_46627f54_4_k_cu_50fd463e_1551414cuda3std3__45__cpo7crbeginE - _ZN41_INTERNAL_46627f54_4_k_cu_50fd463e_1551416thrust24THRUST_300001_SM_1000_NS12placeholders2_9E)
_ZN41_INTERNAL_46627f54_4_k_cu_50fd463e_1551416thrust24THRUST_300001_SM_1000_NS12placeholders2_9E:
	.zero		1
	.type		_ZN41_INTERNAL_46627f54_4_k_cu_50fd463e_1551414cuda3std3__45__cpo7crbeginE,@object
	.size		_ZN41_INTERNAL_46627f54_4_k_cu_50fd463e_1551414cuda3std3__45__cpo7crbeginE,(_ZN41_INTERNAL_46627f54_4_k_cu_50fd463e_1551414cuda3std6ranges3__45__cpo4nextE - _ZN41_INTERNAL_46627f54_4_k_cu_50fd463e_1551414cuda3std3__45__cpo7crbeginE)
_ZN41_INTERNAL_46627f54_4_k_cu_50fd463e_1551414cuda3std3__45__cpo7crbeginE:
	.zero		1
	.type		_ZN41_INTERNAL_46627f54_4_k_cu_50fd463e_1551414cuda3std6ranges3__45__cpo4nextE,@object
	.size		_ZN41_INTERNAL_46627f54_4_k_cu_50fd463e_1551414cuda3std6ranges3__45__cpo4nextE,(_ZN41_INTERNAL_46627f54_4_k_cu_50fd463e_1551414cuda3std6ranges3__45__cpo4swapE - _ZN41_INTERNAL_46627f54_4_k_cu_50fd463e_1551414cuda3std6ranges3__45__cpo4nextE)
_ZN41_INTERNAL_46627f54_4_k_cu_50fd463e_1551414cuda3std6ranges3__45__cpo4nextE:
	.zero		1
	.type		_ZN41_INTERNAL_46627f54_4_k_cu_50fd463e_1551414cuda3std6ranges3__45__cpo4swapE,@object
	.size		_ZN41_INTERNAL_46627f54_4_k_cu_50fd463e_1551414cuda3std6ranges3__45__cpo4swapE,(_ZN41_INTERNAL_46627f54_4_k_cu_50fd463e_1551416thrust24THRUST_300001_SM_1000_NS12placeholders2_1E - _ZN41_INTERNAL_46627f54_4_k_cu_50fd463e_1551414cuda3std6ranges3__45__cpo4swapE)
_ZN41_INTERNAL_46627f54_4_k_cu_50fd463e_1551414cuda3std6ranges3__45__cpo4swapE:
	.zero		1
	.type		_ZN41_INTERNAL_46627f54_4_k_cu_50fd463e_1551416thrust24THRUST_300001_SM_1000_NS12placeholders2_1E,@object
	.size		_ZN41_INTERNAL_46627f54_4_k_cu_50fd463e_1551416thrust24THRUST_300001_SM_1000_NS12placeholders2_1E,(_ZN41_INTERNAL_46627f54_4_k_cu_50fd463e_1551416thrust24THRUST_300001_SM_1000_NS12placeholders2_3E - _ZN41_INTERNAL_46627f54_4_k_cu_50fd463e_1551416thrust24THRUST_300001_SM_1000_NS12placeholders2_1E)
_ZN41_INTERNAL_46627f54_4_k_cu_50fd463e_1551416thrust24THRUST_300001_SM_1000_NS12placeholders2_1E:
	.zero		1
	.type		_ZN41_INTERNAL_46627f54_4_k_cu_50fd463e_1551416thrust24THRUST_300001_SM_1000_NS12placeholders2_3E,@object
	.size		_ZN41_INTERNAL_46627f54_4_k_cu_50fd463e_1551416thrust24THRUST_300001_SM_1000_NS12placeholders2_3E,(_ZN41_INTERNAL_46627f54_4_k_cu_50fd463e_1551414cuda3std3__45__cpo5beginE - _ZN41_INTERNAL_46627f54_4_k_cu_50fd463e_1551416thrust24THRUST_300001_SM_1000_NS12placeholders2_3E)
_ZN41_INTERNAL_46627f54_4_k_cu_50fd463e_1551416thrust24THRUST_300001_SM_1000_NS12placeholders2_3E:
	.zero		1
	.type		_ZN41_INTERNAL_46627f54_4_k_cu_50fd463e_1551414cuda3std3__45__cpo5beginE,@object
	.size		_ZN41_INTERNAL_46627f54_4_k_cu_50fd463e_1551414cuda3std3__45__cpo5beginE,(_ZN41_INTERNAL_46627f54_4_k_cu_50fd463e_1551414cuda3std6ranges3__45__cpo5beginE - _ZN41_INTERNAL_46627f54_4_k_cu_50fd463e_1551414cuda3std3__45__cpo5beginE)
_ZN41_INTERNAL_46627f54_4_k_cu_50fd463e_1551414cuda3std3__45__cpo5beginE:
	.zero		1
	.type		_ZN41_INTERNAL_46627f54_4_k_cu_50fd463e_1551414cuda3std6ranges3__45__cpo5beginE,@object
	.size		_ZN41_INTERNAL_46627f54_4_k_cu_50fd463e_1551414cuda3std6ranges3__45__cpo5beginE,(_ZN41_INTERNAL_46627f54_4_k_cu_50fd463e_1551414cuda3std3__443_GLOBAL__N__46627f54_4_k_cu_50fd463e_1551416ignoreE - _ZN41_INTERNAL_46627f54_4_k_cu_50fd463e_1551414cuda3std6ranges3__45__cpo5beginE)
_ZN41_INTERNAL_46627f54_4_k_cu_50fd463e_1551414cuda3std6ranges3__45__cpo5beginE:
	.zero		1
	.type		_ZN41_INTERNAL_46627f54_4_k_cu_50fd463e_1551414cuda3std3__443_GLOBAL__N__46627f54_4_k_cu_50fd463e_1551416ignoreE,@object
	.size		_ZN41_INTERNAL_46627f54_4_k_cu_50fd463e_1551414cuda3std3__443_GLOBAL__N__46627f54_4_k_cu_50fd463e_1551416ignoreE,(_ZN41_INTERNAL_46627f54_4_k_cu_50fd463e_1551414cuda3std6ranges3__45__cpo4dataE - _ZN41_INTERNAL_46627f54_4_k_cu_50fd463e_1551414cuda3std3__443_GLOBAL__N__46627f54_4_k_cu_50fd463e_1551416ignoreE)
_ZN41_INTERNAL_46627f54_4_k_cu_50fd463e_1551414cuda3std3__443_GLOBAL__N__46627f54_4_k_cu_50fd463e_1551416ignoreE:
	.zero		1
	.type		_ZN41_INTERNAL_46627f54_4_k_cu_50fd463e_1551414cuda3std6ranges3__45__cpo4dataE,@object
	.size		_ZN41_INTERNAL_46627f54_4_k_cu_50fd463e_1551414cuda3std6ranges3__45__cpo4dataE,(_ZN41_INTERNAL_46627f54_4_k_cu_50fd463e_1551416thrust24THRUST_300001_SM_1000_NS12placeholders2_7E - _ZN41_INTERNAL_46627f54_4_k_cu_50fd463e_1551414cuda3std6ranges3__45__cpo4dataE)
_ZN41_INTERNAL_46627f54_4_k_cu_50fd463e_1551414cuda3std6ranges3__45__cpo4dataE:
	.zero		1
	.type		_ZN41_INTERNAL_46627f54_4_k_cu_50fd463e_1551416thrust24THRUST_300001_SM_1000_NS12placeholders2_7E,@object
	.size		_ZN41_INTERNAL_46627f54_4_k_cu_50fd463e_1551416thrust24THRUST_300001_SM_1000_NS12placeholders2_7E,(_ZN41_INTERNAL_46627f54_4_k_cu_50fd463e_1551414cuda3std3__45__cpo6rbeginE - _ZN41_INTERNAL_46627f54_4_k_cu_50fd463e_1551416thrust24THRUST_300001_SM_1000_NS12placeholders2_7E)
_ZN41_INTERNAL_46627f54_4_k_cu_50fd463e_1551416thrust24THRUST_300001_SM_1000_NS12placeholders2_7E:
	.zero		1
	.type		_ZN41_INTERNAL_46627f54_4_k_cu_50fd463e_1551414cuda3std3__45__cpo6rbeginE,@object
	.size		_ZN41_INTERNAL_46627f54_4_k_cu_50fd463e_1551414cuda3std3__45__cpo6rbeginE,(_ZN41_INTERNAL_46627f54_4_k_cu_50fd463e_1551414cuda3std6ranges3__45__cpo7advanceE - _ZN41_INTERNAL_46627f54_4_k_cu_50fd463e_1551414cuda3std3__45__cpo6rbeginE)
_ZN41_INTERNAL_46627f54_4_k_cu_50fd463e_1551414cuda3std3__45__cpo6rbeginE:
	.zero		1
	.type		_ZN41_INTERNAL_46627f54_4_k_cu_50fd463e_1551414cuda3std6ranges3__45__cpo7advanceE,@object
	.size		_ZN41_INTERNAL_46627f54_4_k_cu_50fd463e_1551414cuda3std6ranges3__45__cpo7advanceE,(_ZN41_INTERNAL_46627f54_4_k_cu_50fd463e_1551414cuda3std3__47nulloptE - _ZN41_INTERNAL_46627f54_4_k_cu_50fd463e_1551414cuda3std6ranges3__45__cpo7advanceE)
_ZN41_INTERNAL_46627f54_4_k_cu_50fd463e_1551414cuda3std6ranges3__45__cpo7advanceE:
	.zero		1
	.type		_ZN41_INTERNAL_46627f54_4_k_cu_50fd463e_1551414cuda3std3__47nulloptE,@object
	.size		_ZN41_INTERNAL_46627f54_4_k_cu_50fd463e_1551414cuda3std3__47nulloptE,(_ZN41_INTERNAL_46627f54_4_k_cu_50fd463e_1551414cuda3std6ranges3__45__cpo8distanceE - _ZN41_INTERNAL_46627f54_4_k_cu_50fd463e_1551414cuda3std3__47nulloptE)
_ZN41_INTERNAL_46627f54_4_k_cu_50fd463e_1551414cuda3std3__47nulloptE:
	.zero		1
	.type		_ZN41_INTERNAL_46627f54_4_k_cu_50fd463e_1551414cuda3std6ranges3__45__cpo8distanceE,@object
	.size		_ZN41_INTERNAL_46627f54_4_k_cu_50fd463e_1551414cuda3std6ranges3__45__cpo8distanceE,(_ZN41_INTERNAL_46627f54_4_k_cu_50fd463e_1551416thrust24THRUST_300001_SM_1000_NS12placeholders2_6E - _ZN41_INTERNAL_46627f54_4_k_cu_50fd463e_1551414cuda3std6ranges3__45__cpo8distanceE)
_ZN41_INTERNAL_46627f54_4_k_cu_50fd463e_1551414cuda3std6ranges3__45__cpo8distanceE:
	.zero		1
	.type		_ZN41_INTERNAL_46627f54_4_k_cu_50fd463e_1551416thrust24THRUST_300001_SM_1000_NS12placeholders2_6E,@object
	.size		_ZN41_INTERNAL_46627f54_4_k_cu_50fd463e_1551416thrust24THRUST_300001_SM_1000_NS12placeholders2_6E,(_ZN41_INTERNAL_46627f54_4_k_cu_50fd463e_1551414cuda3std3__45__cpo4cendE - _ZN41_INTERNAL_46627f54_4_k_cu_50fd463e_1551416thrust24THRUST_300001_SM_1000_NS12placeholders2_6E)
_ZN41_INTERNAL_46627f54_4_k_cu_50fd463e_1551416thrust24THRUST_300001_SM_1000_NS12placeholders2_6E:
	.zero		1
	.type		_ZN41_INTERNAL_46627f54_4_k_cu_50fd463e_1551414cuda3std3__45__cpo4cendE,@object
	.size		_ZN41_INTERNAL_46627f54_4_k_cu_50fd463e_1551414cuda3std3__45__cpo4cendE,(_ZN41_INTERNAL_46627f54_4_k_cu_50fd463e_1551414cuda3std6ranges3__45__cpo4cendE - _ZN41_INTERNAL_46627f54_4_k_cu_50fd463e_1551414cuda3std3__45__cpo4cendE)
_ZN41_INTERNAL_46627f54_4_k_cu_50fd463e_1551414cuda3std3__45__cpo4cendE:
	.zero		1
	.type		_ZN41_INTERNAL_46627f54_4_k_cu_50fd463e_1551414cuda3std6ranges3__45__cpo4cendE,@object
	.size		_ZN41_INTERNAL_46627f54_4_k_cu_50fd463e_1551414cuda3std6ranges3__45__cpo4cendE,(_ZN41_INTERNAL_46627f54_4_k_cu_50fd463e_1551414cuda3std3__420unreachable_sentinelE - _ZN41_INTERNAL_46627f54_4_k_cu_50fd463e_1551414cuda3std6ranges3__45__cpo4cendE)
_ZN41_INTERNAL_46627f54_4_k_cu_50fd463e_1551414cuda3std6ranges3__45__cpo4cendE:
	.zero		1
	.type		_ZN41_INTERNAL_46627f54_4_k_cu_50fd463e_1551414cuda3std3__420unreachable_sentinelE,@object
	.size		_ZN41_INTERNAL_46627f54_4_k_cu_50fd463e_1551414cuda3std3__420unreachable_sentinelE,(_ZN41_INTERNAL_46627f54_4_k_cu_50fd463e_1551414cuda3std6ranges3__45__cpo5ssizeE - _ZN41_INTERNAL_46627f54_4_k_cu_50fd463e_1551414cuda3std3__420unreachable_sentinelE)
_ZN41_INTERNAL_46627f54_4_k_cu_50fd463e_1551414cuda3std3__420unreachable_sentinelE:
	.zero		1
	.type		_ZN41_INTERNAL_46627f54_4_k_cu_50fd463e_1551414cuda3std6ranges3__45__cpo5ssizeE,@object
	.size		_ZN41_INTERNAL_46627f54_4_k_cu_50fd463e_1551414cuda3std6ranges3__45__cpo5ssizeE,(_ZN41_INTERNAL_46627f54_4_k_cu_50fd463e_1551416thrust24THRUST_300001_SM_1000_NS12placeholders3_10E - _ZN41_INTERNAL_46627f54_4_k_cu_50fd463e_1551414cuda3std6ranges3__45__cpo5ssizeE)
_ZN41_INTERNAL_46627f54_4_k_cu_50fd463e_1551414cuda3std6ranges3__45__cpo5ssizeE:
	.zero		1
	.type		_ZN41_INTERNAL_46627f54_4_k_cu_50fd463e_1551416thrust24THRUST_300001_SM_1000_NS12placeholders3_10E,@object
	.size		_ZN41_INTERNAL_46627f54_4_k_cu_50fd463e_1551416thrust24THRUST_300001_SM_1000_NS12placeholders3_10E,(_ZN41_INTERNAL_46627f54_4_k_cu_50fd463e_1551414cuda3std3__45__cpo5crendE - _ZN41_INTERNAL_46627f54_4_k_cu_50fd463e_1551416thrust24THRUST_300001_SM_1000_NS12placeholders3_10E)
_ZN41_INTERNAL_46627f54_4_k_cu_50fd463e_1551416thrust24THRUST_300001_SM_1000_NS12placeholders3_10E:
	.zero		1
	.type		_ZN41_INTERNAL_46627f54_4_k_cu_50fd463e_1551414cuda3std3__45__cpo5crendE,@object
	.size		_ZN41_INTERNAL_46627f54_4_k_cu_50fd463e_1551414cuda3std3__45__cpo5crendE,(_ZN41_INTERNAL_46627f54_4_k_cu_50fd463e_1551414cuda3std6ranges3__45__cpo4prevE - _ZN41_INTERNAL_46627f54_4_k_cu_50fd463e_1551414cuda3std3__45__cpo5crendE)
_ZN41_INTERNAL_46627f54_4_k_cu_50fd463e_1551414cuda3std3__45__cpo5crendE:
	.zero		1
	.type		_ZN41_INTERNAL_46627f54_4_k_cu_50fd463e_1551414cuda3std6ranges3__45__cpo4prevE,@object
	.size		_ZN41_INTERNAL_46627f54_4_k_cu_50fd463e_1551414cuda3std6ranges3__45__cpo4prevE,(_ZN41_INTERNAL_46627f54_4_k_cu_50fd463e_1551414cuda3std6ranges3__45__cpo9iter_moveE - _ZN41_INTERNAL_46627f54_4_k_cu_50fd463e_1551414cuda3std6ranges3__45__cpo4prevE)
_ZN41_INTERNAL_46627f54_4_k_cu_50fd463e_1551414cuda3std6ranges3__45__cpo4prevE:
	.zero		1
	.type		_ZN41_INTERNAL_46627f54_4_k_cu_50fd463e_1551414cuda3std6ranges3__45__cpo9iter_moveE,@object
	.size		_ZN41_INTERNAL_46627f54_4_k_cu_50fd463e_1551414cuda3std6ranges3__45__cpo9iter_moveE,(_ZN41_INTERNAL_46627f54_4_k_cu_50fd463e_1551416thrust24THRUST_300001_SM_1000_NS12placeholders2_2E - _ZN41_INTERNAL_46627f54_4_k_cu_50fd463e_1551414cuda3std6ranges3__45__cpo9iter_moveE)
_ZN41_INTERNAL_46627f54_4_k_cu_50fd463e_1551414cuda3std6ranges3__45__cpo9iter_moveE:
	.zero		1
	.type		_ZN41_INTERNAL_46627f54_4_k_cu_50fd463e_1551416thrust24THRUST_300001_SM_1000_NS12placeholders2_2E,@object
	.size		_ZN41_INTERNAL_46627f54_4_k_cu_50fd463e_1551416thrust24THRUST_300001_SM_1000_NS12placeholders2_2E,(_ZN41_INTERNAL_46627f54_4_k_cu_50fd463e_1551416thrust24THRUST_300001_SM_1000_NS12placeholders2_4E - _ZN41_INTERNAL_46627f54_4_k_cu_50fd463e_1551416thrust24THRUST_300001_SM_1000_NS12placeholders2_2E)
_ZN41_INTERNAL_46627f54_4_k_cu_50fd463e_1551416thrust24THRUST_300001_SM_1000_NS12placeholders2_2E:
	.zero		1
	.type		_ZN41_INTERNAL_46627f54_4_k_cu_50fd463e_1551416thrust24THRUST_300001_SM_1000_NS12placeholders2_4E,@object
	.size		_ZN41_INTERNAL_46627f54_4_k_cu_50fd463e_1551416thrust24THRUST_300001_SM_1000_NS12placeholders2_4E,(_ZN41_INTERNAL_46627f54_4_k_cu_50fd463e_1551414cuda3std3__45__cpo3endE - _ZN41_INTERNAL_46627f54_4_k_cu_50fd463e_1551416thrust24THRUST_300001_SM_1000_NS12placeholders2_4E)
_ZN41_INTERNAL_46627f54_4_k_cu_50fd463e_1551416thrust24THRUST_300001_SM_1000_NS12placeholders2_4E:
	.zero		1
	.type		_ZN41_INTERNAL_46627f54_4_k_cu_50fd463e_1551414cuda3std3__45__cpo3endE,@object
	.size		_ZN41_INTERNAL_46627f54_4_k_cu_50fd463e_1551414cuda3std3__45__cpo3endE,(_ZN41_INTERNAL_46627f54_4_k_cu_50fd463e_1551414cuda3std6ranges3__45__cpo3endE - _ZN41_INTERNAL_46627f54_4_k_cu_50fd463e_1551414cuda3std3__45__cpo3endE)
_ZN41_INTERNAL_46627f54_4_k_cu_50fd463e_1551414cuda3std3__45__cpo3endE:
	.zero		1
	.type		_ZN41_INTERNAL_46627f54_4_k_cu_50fd463e_1551414cuda3std6ranges3__45__cpo3endE,@object
	.size		_ZN41_INTERNAL_46627f54_4_k_cu_50fd463e_1551414cuda3std6ranges3__45__cpo3endE,(_ZN41_INTERNAL_46627f54_4_k_cu_50fd463e_1551414cuda3std3__419piecewise_constructE - _ZN41_INTERNAL_46627f54_4_k_cu_50fd463e_1551414cuda3std6ranges3__45__cpo3endE)
_ZN41_INTERNAL_46627f54_4_k_cu_50fd463e_1551414cuda3std6ranges3__45__cpo3endE:
	.zero		1
	.type		_ZN41_INTERNAL_46627f54_4_k_cu_50fd463e_1551414cuda3std3__419piecewise_constructE,@object
	.size		_ZN41_INTERNAL_46627f54_4_k_cu_50fd463e_1551414cuda3std3__419piecewise_constructE,(_ZN41_INTERNAL_46627f54_4_k_cu_50fd463e_1551414cuda3std6ranges3__45__cpo5cdataE - _ZN41_INTERNAL_46627f54_4_k_cu_50fd463e_1551414cuda3std3__419piecewise_constructE)
_ZN41_INTERNAL_46627f54_4_k_cu_50fd463e_1551414cuda3std3__419piecewise_constructE:
	.zero		1
	.type		_ZN41_INTERNAL_46627f54_4_k_cu_50fd463e_1551414cuda3std6ranges3__45__cpo5cdataE,@object
	.size		_ZN41_INTERNAL_46627f54_4_k_cu_50fd463e_1551414cuda3std6ranges3__45__cpo5cdataE,(_ZN41_INTERNAL_46627f54_4_k_cu_50fd463e_1551416thrust24THRUST_300001_SM_1000_NS12placeholders2_8E - _ZN41_INTERNAL_46627f54_4_k_cu_50fd463e_1551414cuda3std6ranges3__45__cpo5cdataE)
_ZN41_INTERNAL_46627f54_4_k_cu_50fd463e_1551414cuda3std6ranges3__45__cpo5cdataE:
	.zero		1
	.type		_ZN41_INTERNAL_46627f54_4_k_cu_50fd463e_1551416thrust24THRUST_300001_SM_1000_NS12placeholders2_8E,@object
	.size		_ZN41_INTERNAL_46627f54_4_k_cu_50fd463e_1551416thrust24THRUST_300001_SM_1000_NS12placeholders2_8E,(_ZN41_INTERNAL_46627f54_4_k_cu_50fd463e_1551414cuda3std3__45__cpo4rendE - _ZN41_INTERNAL_46627f54_4_k_cu_50fd463e_1551416thrust24THRUST_300001_SM_1000_NS12placeholders2_8E)
_ZN41_INTERNAL_46627f54_4_k_cu_50fd463e_1551416thrust24THRUST_300001_SM_1000_NS12placeholders2_8E:
	.zero		1
	.type		_ZN41_INTERNAL_46627f54_4_k_cu_50fd463e_1551414cuda3std3__45__cpo4rendE,@object
	.size		_ZN41_INTERNAL_46627f54_4_k_cu_50fd463e_1551414cuda3std3__45__cpo4rendE,(_ZN41_INTERNAL_46627f54_4_k_cu_50fd463e_1551414cuda3std6ranges3__45__cpo9iter_swapE - _ZN41_INTERNAL_46627f54_4_k_cu_50fd463e_1551414cuda3std3__45__cpo4rendE)
_ZN41_INTERNAL_46627f54_4_k_cu_50fd463e_1551414cuda3std3__45__cpo4rendE:
	.zero		1
	.type		_ZN41_INTERNAL_46627f54_4_k_cu_50fd463e_1551414cuda3std6ranges3__45__cpo9iter_swapE,@object
	.size		_ZN41_INTERNAL_46627f54_4_k_cu_50fd463e_1551414cuda3std6ranges3__45__cpo9iter_swapE,(_ZN41_INTERNAL_46627f54_4_k_cu_50fd463e_1551414cuda3std3__48unexpectE - _ZN41_INTERNAL_46627f54_4_k_cu_50fd463e_1551414cuda3std6ranges3__45__cpo9iter_swapE)
_ZN41_INTERNAL_46627f54_4_k_cu_50fd463e_1551414cuda3std6ranges3__45__cpo9iter_swapE:
	.zero		1
	.type		_ZN41_INTERNAL_46627f54_4_k_cu_50fd463e_1551414cuda3std3__48unexpectE,@object
	.size		_ZN41_INTERNAL_46627f54_4_k_cu_50fd463e_1551414cuda3std3__48unexpectE,(_ZN41_INTERNAL_46627f54_4_k_cu_50fd463e_1551416thrust24THRUST_300001_SM_1000_NS6system6detail10sequential3seqE - _ZN41_INTERNAL_46627f54_4_k_cu_50fd463e_1551414cuda3std3__48unexpectE)
_ZN41_INTERNAL_46627f54_4_k_cu_50fd463e_1551414cuda3std3__48unexpectE:
	.zero		1
	.type		_ZN41_INTERNAL_46627f54_4_k_cu_50fd463e_1551416thrust24THRUST_300001_SM_1000_NS6system6detail10sequential3seqE,@object
	.size		_ZN41_INTERNAL_46627f54_4_k_cu_50fd463e_1551416thrust24THRUST_300001_SM_1000_NS6system6detail10sequential3seqE,(.L_29 - _ZN41_INTERNAL_46627f54_4_k_cu_50fd463e_1551416thrust24THRUST_300001_SM_1000_NS6system6detail10sequential3seqE)
_ZN41_INTERNAL_46627f54_4_k_cu_50fd463e_1551416thrust24THRUST_300001_SM_1000_NS6system6detail10sequential3seqE:
	.zero		1
.L_29:


//--------------------- .nv.constant0._ZN3cub18CUB_300001_SM_10006detail11EmptyKernelIvEEvv --------------------------
	.section	.nv.constant0._ZN3cub18CUB_300001_SM_10006detail11EmptyKernelIvEEvv,"a",@progbits
	.sectionflags	@""
	.align	4
.nv.constant0._ZN3cub18CUB_300001_SM_10006detail11EmptyKernelIvEEvv:
	.zero		896


//--------------------- SYMBOLS --------------------------

	.type		.nv.reservedSmem.offset0,@object
	.size		.nv.reservedSmem.offset0,0x4
